//
// Generated by NVIDIA NVVM Compiler
//
// Compiler Build ID: CL-36424714
// Cuda compilation tools, release 13.0, V13.0.88
// Based on NVVM 20.0.0
//

.version 9.0
.target sm_100
.address_size 64

	// .globl	_Z13printBlockIdxv
.extern .func  (.param .b32 func_retval0) vprintf
(
	.param .b64 vprintf_param_0,
	.param .b64 vprintf_param_1
)
;
.global .align 1 .b8 $str[17] = {66, 108, 111, 99, 107, 32, 105, 110, 100, 101, 120, 58, 32, 37, 100, 10};

.visible .entry _Z13printBlockIdxv()
{
	.local .align 8 .b8 	__local_depot0[8];
	.reg .b64 	%SP;
	.reg .b64 	%SPL;
	.reg .b32 	%r<4>;
	.reg .b64 	%rd<5>;

	mov.u64 	%SPL, __local_depot0;
	cvta.local.u64 	%SP, %SPL;
	add.u64 	%rd1, %SP, 0;
	add.u64 	%rd2, %SPL, 0;
	mov.u32 	%r1, %ctaid.x;
	st.local.u32 	[%rd2], %r1;
	mov.u64 	%rd3, $str;
	cvta.global.u64 	%rd4, %rd3;
	{ // callseq 0, 0
	.param .b64 param0;
	st.param.b64 	[param0], %rd4;
	.param .b64 param1;
	st.param.b64 	[param1], %rd1;
	.param .b32 retval0;
	call.uni (retval0), 
	vprintf, 
	(
	param0, 
	param1
	);
	ld.param.b32 	%r2, [retval0];
	} // callseq 0
	ret;

}


// ===== COMPILED SASS (sm_100) =====

	.target	sm_100

	.elftype	@"ET_EXEC"


//--------------------- .note.nv.tkinfo           --------------------------
	.section	.note.nv.tkinfo,"",@"SHT_NOTE"
	.sectionflags	@"SHF_NOTE_NV_TKINFO"
	.tkinfo
        /*0018*/ 	.word	0x00000002
        /*0030*/ 	.string	""
        /*0030*/ 	.string	"ptxas"
        /*0030*/ 	.string	"Cuda compilation tools, release 13.0, V13.0.88"
        /*0030*/ 	.string	"Build cuda_13.0.r13.0/compiler.36424714_0"
        /*0030*/ 	.string	"-arch sm_100 -m 64 "



//--------------------- .note.nv.cuinfo           --------------------------
	.section	.note.nv.cuinfo,"",@"SHT_NOTE"
	.sectionflags	@"SHF_NOTE_NV_CUINFO"
        /*0018*/ 	.short	0x0002
        /*001a*/ 	.short	0x0064
        /*001c*/ 	.short	0x0082
	.zero		2


//--------------------- .nv.info                  --------------------------
	.section	.nv.info,"",@"SHT_CUDA_INFO"
	.align	4


	//----- nvinfo : EIATTR_REGCOUNT
	.align		4
        /*0000*/ 	.byte	0x04, 0x2f
        /*0002*/ 	.short	(.L_2 - .L_1)
	.align		4
.L_1:
        /*0004*/ 	.word	index@(_Z13printBlockIdxv)
        /*0008*/ 	.word	0x00000018


	//----- nvinfo : EIATTR_FRAME_SIZE
	.align		4
.L_2:
        /*000c*/ 	.byte	0x04, 0x11
        /*000e*/ 	.short	(.L_4 - .L_3)
	.align		4
.L_3:
        /*0010*/ 	.word	index@(_Z13printBlockIdxv)
        /*0014*/ 	.word	0x00000008


	//----- nvinfo : EIATTR_MIN_STACK_SIZE
	.align		4
.L_4:
        /*0018*/ 	.byte	0x04, 0x12
        /*001a*/ 	.short	(.L_6 - .L_5)
	.align		4
.L_5:
        /*001c*/ 	.word	index@(_Z13printBlockIdxv)
        /*0020*/ 	.word	0x00000008
.L_6:


//--------------------- .nv.compat                --------------------------
	.section	.nv.compat,"",@"SHT_CUDA_COMPAT_INFO"
	.align	4
        /*0000*/ 	.byte	0x02, 0x09, 0x00, 0x00, 0x02, 0x02, 0x01, 0x00, 0x02, 0x05, 0x05, 0x00, 0x03, 0x07, 0x01, 0x01
        /*0010*/ 	.byte	0x02, 0x03, 0x00, 0x00, 0x02, 0x06, 0x01, 0x00, 0x04, 0x0b, 0x08, 0x00, 0x09, 0x00, 0x00, 0x00
        /*0020*/ 	.byte	0x00, 0x00, 0x00, 0x00


//--------------------- .nv.info._Z13printBlockIdxv --------------------------
	.section	.nv.info._Z13printBlockIdxv,"",@"SHT_CUDA_INFO"
	.sectionflags	@""
	.align	4


	//----- nvinfo : EIATTR_CUDA_API_VERSION
	.align		4
        /*0000*/ 	.byte	0x04, 0x37
        /*0002*/ 	.short	(.L_8 - .L_7)
.L_7:
        /*0004*/ 	.word	0x00000082


	//----- nvinfo : EIATTR_SPARSE_MMA_MASK
	.align		4
.L_8:
        /*0008*/ 	.byte	0x03, 0x50
        /*000a*/ 	.short	0x0000


	//----- nvinfo : EIATTR_MAXREG_COUNT
	.align		4
        /*000c*/ 	.byte	0x03, 0x1b
        /*000e*/ 	.short	0x00ff


	//----- nvinfo : EIATTR_EXTERNS
	.align		4
        /*0010*/ 	.byte	0x04, 0x0f
        /*0012*/ 	.short	(.L_10 - .L_9)


	//   ....[0]....
	.align		4
.L_9:
        /*0014*/ 	.word	index@(vprintf)


	//----- nvinfo : EIATTR_MERCURY_ISA_VERSION
	.align		4
.L_10:
        /*0018*/ 	.byte	0x03, 0x5f
        /*001a*/ 	.short	0x0101


	//----- nvinfo : EIATTR_VRC_CTA_INIT_COUNT
	.align		4
        /*001c*/ 	.byte	0x02, 0x4a
	.zero		1
	.zero		1


	//----- nvinfo : EIATTR_SYSCALL_OFFSETS
	.align		4
        /*0020*/ 	.byte	0x04, 0x46
        /*0022*/ 	.short	(.L_12 - .L_11)


	//   ....[0]....
.L_11:
        /*0024*/ 	.word	0x000000e0


	//----- nvinfo : EIATTR_EXIT_INSTR_OFFSETS
	.align		4
.L_12:
        /*0028*/ 	.byte	0x04, 0x1c
        /*002a*/ 	.short	(.L_14 - .L_13)


	//   ....[0]....
.L_13:
        /*002c*/ 	.word	0x000000f0


	//----- nvinfo : EIATTR_SW_WAR
	.align		4
.L_14:
        /*0030*/ 	.byte	0x04, 0x36
        /*0032*/ 	.short	(.L_16 - .L_15)
.L_15:
        /*0034*/ 	.word	0x00000008
.L_16:


//--------------------- .nv.callgraph             --------------------------
	.section	.nv.callgraph,"",@"SHT_CUDA_CALLGRAPH"
	.align	4
	.sectionentsize	8
	.align		4
        /*0000*/ 	.word	0x00000000
	.align		4
        /*0004*/ 	.word	0xffffffff
	.align		4
        /*0008*/ 	.word	index@(_Z13printBlockIdxv)
	.align		4
        /*000c*/ 	.word	index@(vprintf)
	.align		4
        /*0010*/ 	.word	0x00000000
	.align		4
        /*0014*/ 	.word	0xfffffffe
	.align		4
        /*0018*/ 	.word	0x00000000
	.align		4
        /*001c*/ 	.word	0xfffffffd
	.align		4
        /*0020*/ 	.word	0x00000000
	.align		4
        /*0024*/ 	.word	0xfffffffc


//--------------------- .nv.constant4             --------------------------
	.section	.nv.constant4,"a",@progbits
	.align	8
	.align		8
.nv.constant4:
        /*0000*/ 	.dword	vprintf
	.align		8
        /*0008*/ 	.dword	$str


//--------------------- .text._Z13printBlockIdxv  --------------------------
	.section	.text._Z13printBlockIdxv,"ax",@progbits
	.align	128
        .global         _Z13printBlockIdxv
        .type           _Z13printBlockIdxv,@function
        .size           _Z13printBlockIdxv,(.L_x_2 - _Z13printBlockIdxv)
        .other          _Z13printBlockIdxv,@"STO_CUDA_ENTRY STV_DEFAULT"
_Z13printBlockIdxv:
.text._Z13printBlockIdxv:
[----:B------:R-:W0:Y:S01]  /*0000*/  LDC R1, c[0x0][0x37c] ;  /* 0x0000df00ff017b82 */ /* 0x000e220000000800 */
[----:B------:R-:W1:Y:S01]  /*0010*/  S2R R8, SR_CTAID.X ;  /* 0x0000000000087919 */ /* 0x000e620000002500 */
[----:B0-----:R-:W-:Y:S01]  /*0020*/  VIADD R1, R1, 0xfffffff8 ;  /* 0xfffffff801017836 */ /* 0x001fe20000000000 */
[----:B------:R-:W-:Y:S01]  /*0030*/  MOV R0, 0x0 ;  /* 0x0000000000007802 */ /* 0x000fe20000000f00 */
[----:B------:R-:W0:Y:S04]  /*0040*/  LDCU UR4, c[0x0][0x2f8] ;  /* 0x00005f00ff0477ac */ /* 0x000e280008000800 */
[----:B------:R2:W3:Y:S01]  /*0050*/  LDC.64 R2, c[0x4][R0] ;  /* 0x0100000000027b82 */ /* 0x0004e20000000a00 */
[----:B------:R-:W4:Y:S01]  /*0060*/  LDCU.64 UR6, c[0x4][0x8] ;  /* 0x01000100ff0677ac */ /* 0x000f220008000a00 */
[----:B------:R-:W5:Y:S01]  /*0070*/  LDCU UR5, c[0x0][0x2fc] ;  /* 0x00005f80ff0577ac */ /* 0x000f620008000800 */
[----:B0-----:R-:W-:Y:S01]  /*0080*/  IADD3 R6, P0, PT, R1, UR4, RZ ;  /* 0x0000000401067c10 */ /* 0x001fe2000ff1e0ff */
[----:B----4-:R-:W-:Y:S01]  /*0090*/  IMAD.U32 R4, RZ, RZ, UR6 ;  /* 0x00000006ff047e24 */ /* 0x010fe2000f8e00ff */
[----:B------:R-:W-:-:S03]  /*00a0*/  MOV R5, UR7 ;  /* 0x0000000700057c02 */ /* 0x000fc60008000f00 */
[----:B-----5:R-:W-:Y:S01]  /*00b0*/  IMAD.X R7, RZ, RZ, UR5, P0 ;  /* 0x00000005ff077e24 */ /* 0x020fe200080e06ff */
[----:B-1----:R2:W-:Y:S07]  /*00c0*/  STL [R1], R8 ;  /* 0x0000000801007387 */ /* 0x0025ee0000100800 */
[----:B------:R-:W-:-:S07]  /*00d0*/  LEPC R20, `(.L_x_0) ;  /* 0x000000001014794e */ /* 0x000fce0000000000 */
[----:B--23--:R-:W-:Y:S05]  /*00e0*/  CALL.ABS.NOINC R2 ;  /* 0x0000000002007343 */ /* 0x00cfea0003c00000 */
.L_x_0:
[----:B------:R-:W-:Y:S05]  /*00f0*/  EXIT ;  /* 0x000000000000794d */ /* 0x000fea0003800000 */
.L_x_1:
[----:B------:R-:W-:-:S00]  /*0100*/  BRA `(.L_x_1) ;  /* 0xfffffffc00fc7947 */ /* 0x000fc0000383ffff */
[----:B------:R-:W-:-:S00]  /*0110*/  NOP ;  /* 0x0000000000007918 */ /* 0x000fc00000000000 */
        /* <DEDUP_REMOVED lines=14> */
.L_x_2:


//--------------------- .nv.global.init           --------------------------
	.section	.nv.global.init,"aw",@progbits
.nv.global.init:
	.type		$str,@object
	.size		$str,(.L_0 - $str)
$str:
        /*0000*/ 	.byte	0x42, 0x6c, 0x6f, 0x63, 0x6b, 0x20, 0x69, 0x6e, 0x64, 0x65, 0x78, 0x3a, 0x20, 0x25, 0x64, 0x0a
        /*0010*/ 	.byte	0x00
.L_0:


//--------------------- .nv.shared.reserved.0     --------------------------
	.section	.nv.shared.reserved.0,"aw",@nobits
	.weak		__nv_reservedSMEM_offset_0_alias
	.size		__nv_reservedSMEM_offset_0_alias, 0, 64
	.other		__nv_reservedSMEM_offset_0_alias,@"STO_CUDA_RESERVED_SHARED STV_DEFAULT"
__nv_reservedSMEM_offset_0_alias:
	.zero		0
	.zero		64


//--------------------- .nv.constant0._Z13printBlockIdxv --------------------------
	.section	.nv.constant0._Z13printBlockIdxv,"a",@progbits
	.sectionflags	@""
	.align	4
.nv.constant0._Z13printBlockIdxv:
	.zero		896


//--------------------- SYMBOLS --------------------------

	.type		.nv.reservedSmem.offset0,@object
	.size		.nv.reservedSmem.offset0,0x4
	.type		vprintf,@function
